	.headerflags	@"EF_CUDA_TEXMODE_UNIFIED EF_CUDA_64BIT_ADDRESS EF_CUDA_ACCELERATORS EF_CUDA_SM90 EF_CUDA_VIRTUAL_SM(EF_CUDA_SM90)"
	.elftype	@"ET_EXEC"


//--------------------- .nv.info                  --------------------------
	.section	.nv.info,"",@"SHT_CUDA_INFO"
	.align	4


	//----- nvinfo : EIATTR_REGCOUNT
	.align		4
        /*0000*/ 	.byte	0x04, 0x2f
        /*0002*/ 	.short	(.L_1 - .L_0)
	.align		4
.L_0:
        /*0004*/ 	.word	index@(triton_per_fused_constant_pad_nd_cumsum_mul_4)
        /*0008*/ 	.word	0x00000012


	//----- nvinfo : EIATTR_MIN_STACK_SIZE
	.align		4
.L_1:
        /*000c*/ 	.byte	0x04, 0x12
        /*000e*/ 	.short	(.L_3 - .L_2)
	.align		4
.L_2:
        /*0010*/ 	.word	index@(triton_per_fused_constant_pad_nd_cumsum_mul_4)
        /*0014*/ 	.word	0x00000000


	//----- nvinfo : EIATTR_FRAME_SIZE
	.align		4
.L_3:
        /*0018*/ 	.byte	0x04, 0x11
        /*001a*/ 	.short	(.L_5 - .L_4)
	.align		4
.L_4:
        /*001c*/ 	.word	index@(triton_per_fused_constant_pad_nd_cumsum_mul_4)
        /*0020*/ 	.word	0x00000000


	//----- nvinfo : EIATTR_MIN_STACK_SIZE
	.align		4
.L_5:
        /*0024*/ 	.byte	0x04, 0x12
        /*0026*/ 	.short	(.L_7 - .L_6)
	.align		4
.L_6:
        /*0028*/ 	.word	index@(triton_per_fused_constant_pad_nd_cumsum_mul_4)
        /*002c*/ 	.word	0x00000000
.L_7:


//--------------------- .nv.info.triton_per_fused_constant_pad_nd_cumsum_mul_4 --------------------------
	.section	.nv.info.triton_per_fused_constant_pad_nd_cumsum_mul_4,"",@"SHT_CUDA_INFO"
	.sectionflags	@""
	.align	4


	//----- nvinfo : EIATTR_CUDA_API_VERSION
	.align		4
        /*0000*/ 	.byte	0x04, 0x37
        /*0002*/ 	.short	(.L_9 - .L_8)
.L_8:
        /*0004*/ 	.word	0x0000007c


	//----- nvinfo : EIATTR_KPARAM_INFO
	.align		4
.L_9:
        /*0008*/ 	.byte	0x04, 0x17
        /*000a*/ 	.short	(.L_11 - .L_10)
.L_10:
        /*000c*/ 	.word	0x00000000
        /*0010*/ 	.short	0x0003
        /*0012*/ 	.short	0x0014
        /*0014*/ 	.byte	0x00, 0xf0, 0x11, 0x00


	//----- nvinfo : EIATTR_KPARAM_INFO
	.align		4
.L_11:
        /*0018*/ 	.byte	0x04, 0x17
        /*001a*/ 	.short	(.L_13 - .L_12)
.L_12:
        /*001c*/ 	.word	0x00000000
        /*0020*/ 	.short	0x0002
        /*0022*/ 	.short	0x0010
        /*0024*/ 	.byte	0x00, 0xf0, 0x11, 0x00


	//----- nvinfo : EIATTR_KPARAM_INFO
	.align		4
.L_13:
        /*0028*/ 	.byte	0x04, 0x17
        /*002a*/ 	.short	(.L_15 - .L_14)
.L_14:
        /*002c*/ 	.word	0x00000000
        /*0030*/ 	.short	0x0001
        /*0032*/ 	.short	0x0008
        /*0034*/ 	.byte	0x00, 0xf4, 0x21, 0x00


	//----- nvinfo : EIATTR_KPARAM_INFO
	.align		4
.L_15:
        /*0038*/ 	.byte	0x04, 0x17
        /*003a*/ 	.short	(.L_17 - .L_16)
.L_16:
        /*003c*/ 	.word	0x00000000
        /*0040*/ 	.short	0x0000
        /*0042*/ 	.short	0x0000
        /*0044*/ 	.byte	0x00, 0xf4, 0x21, 0x00


	//----- nvinfo : EIATTR_SPARSE_MMA_MASK
	.align		4
.L_17:
        /*0048*/ 	.byte	0x03, 0x50
        /*004a*/ 	.short	0x0000


	//----- nvinfo : EIATTR_MAXREG_COUNT
	.align		4
        /*004c*/ 	.byte	0x03, 0x1b
        /*004e*/ 	.short	0x00ff


	//----- nvinfo : EIATTR_COOP_GROUP_MASK_REGIDS
	.align		4
        /*0050*/ 	.byte	0x04, 0x29
        /*0052*/ 	.short	(.L_19 - .L_18)


	//   ....[0]....
.L_18:
        /*0054*/ 	.word	0xffffffff


	//   ....[1]....
        /*0058*/ 	.word	0xffffffff


	//   ....[2]....
        /*005c*/ 	.word	0xffffffff


	//   ....[3]....
        /*0060*/ 	.word	0xffffffff


	//   ....[4]....
        /*0064*/ 	.word	0xffffffff


	//   ....[5]....
        /*0068*/ 	.word	0xffffffff


	//   ....[6]....
        /*006c*/ 	.word	0xffffffff


	//   ....[7]....
        /*0070*/ 	.word	0xffffffff


	//   ....[8]....
        /*0074*/ 	.word	0xffffffff


	//   ....[9]....
        /*0078*/ 	.word	0xffffffff


	//   ....[10]....
        /*007c*/ 	.word	0xffffffff


	//   ....[11]....
        /*0080*/ 	.word	0xffffffff


	//   ....[12]....
        /*0084*/ 	.word	0xffffffff


	//   ....[13]....
        /*0088*/ 	.word	0xffffffff


	//   ....[14]....
        /*008c*/ 	.word	0xffffffff


	//   ....[15]....
        /*0090*/ 	.word	0xffffffff


	//----- nvinfo : EIATTR_COOP_GROUP_INSTR_OFFSETS
	.align		4
.L_19:
        /*0094*/ 	.byte	0x04, 0x28
        /*0096*/ 	.short	(.L_21 - .L_20)


	//   ....[0]....
.L_20:
        /*0098*/ 	.word	0x000002b0


	//   ....[1]....
        /*009c*/ 	.word	0x000002e0


	//   ....[2]....
        /*00a0*/ 	.word	0x000002f0


	//   ....[3]....
        /*00a4*/ 	.word	0x00000300


	//   ....[4]....
        /*00a8*/ 	.word	0x00000330


	//   ....[5]....
        /*00ac*/ 	.word	0x00000350


	//   ....[6]....
        /*00b0*/ 	.word	0x00000370


	//   ....[7]....
        /*00b4*/ 	.word	0x00000390


	//   ....[8]....
        /*00b8*/ 	.word	0x000003c0


	//   ....[9]....
        /*00bc*/ 	.word	0x000003e0


	//   ....[10]....
        /*00c0*/ 	.word	0x00000400


	//   ....[11]....
        /*00c4*/ 	.word	0x00000420


	//   ....[12]....
        /*00c8*/ 	.word	0x00000450


	//   ....[13]....
        /*00cc*/ 	.word	0x00000470


	//   ....[14]....
        /*00d0*/ 	.word	0x00000490


	//   ....[15]....
        /*00d4*/ 	.word	0x000004b0


	//----- nvinfo : EIATTR_EXIT_INSTR_OFFSETS
	.align		4
.L_21:
        /*00d8*/ 	.byte	0x04, 0x1c
        /*00da*/ 	.short	(.L_23 - .L_22)


	//   ....[0]....
.L_22:
        /*00dc*/ 	.word	0x00000690


	//   ....[1]....
        /*00e0*/ 	.word	0x000006b0


	//----- nvinfo : EIATTR_REQNTID
	.align		4
.L_23:
        /*00e4*/ 	.byte	0x04, 0x10
        /*00e6*/ 	.short	(.L_25 - .L_24)
.L_24:
        /*00e8*/ 	.word	0x00000040
        /*00ec*/ 	.word	0x00000001
        /*00f0*/ 	.word	0x00000001


	//----- nvinfo : EIATTR_CRS_STACK_SIZE
	.align		4
.L_25:
        /*00f4*/ 	.byte	0x04, 0x1e
        /*00f6*/ 	.short	(.L_27 - .L_26)
.L_26:
        /*00f8*/ 	.word	0x00000000


	//----- nvinfo : EIATTR_CBANK_PARAM_SIZE
	.align		4
.L_27:
        /*00fc*/ 	.byte	0x03, 0x19
        /*00fe*/ 	.short	0x0018


	//----- nvinfo : EIATTR_PARAM_CBANK
	.align		4
        /*0100*/ 	.byte	0x04, 0x0a
        /*0102*/ 	.short	(.L_29 - .L_28)
	.align		4
.L_28:
        /*0104*/ 	.word	index@(.nv.constant0.triton_per_fused_constant_pad_nd_cumsum_mul_4)
        /*0108*/ 	.short	0x0210
        /*010a*/ 	.short	0x0018


	//----- nvinfo : EIATTR_SW_WAR
	.align		4
.L_29:
        /*010c*/ 	.byte	0x04, 0x36
        /*010e*/ 	.short	(.L_31 - .L_30)
.L_30:
        /*0110*/ 	.word	0x00000008
.L_31:


//--------------------- .nv.callgraph             --------------------------
	.section	.nv.callgraph,"",@"SHT_CUDA_CALLGRAPH"
	.align	4
	.sectionentsize	8
	.align		4
        /*0000*/ 	.word	0x00000000
	.align		4
        /*0004*/ 	.word	0xffffffff
	.align		4
        /*0008*/ 	.word	0x00000000
	.align		4
        /*000c*/ 	.word	0xfffffffe
	.align		4
        /*0010*/ 	.word	0x00000000
	.align		4
        /*0014*/ 	.word	0xfffffffd
	.align		4
        /*0018*/ 	.word	0x00000000
	.align		4
        /*001c*/ 	.word	0xfffffffc


//--------------------- .text.triton_per_fused_constant_pad_nd_cumsum_mul_4 --------------------------
	.section	.text.triton_per_fused_constant_pad_nd_cumsum_mul_4,"ax",@progbits
	.sectionflags	@"SHF_BARRIERS=1"
	.align	128
        .global         triton_per_fused_constant_pad_nd_cumsum_mul_4
        .type           triton_per_fused_constant_pad_nd_cumsum_mul_4,@function
        .size           triton_per_fused_constant_pad_nd_cumsum_mul_4,(.L_x_2 - triton_per_fused_constant_pad_nd_cumsum_mul_4)
        .other          triton_per_fused_constant_pad_nd_cumsum_mul_4,@"STO_CUDA_ENTRY STV_DEFAULT"
triton_per_fused_constant_pad_nd_cumsum_mul_4:
.text.triton_per_fused_constant_pad_nd_cumsum_mul_4:
[----:B------:R-:W0:Y:S02]  /*0000*/  LDC R1, c[0x0][0x28] ;  /* 0x00000a00ff017b82 */ /* 0x000e240000000800 */
[----:B------:R-:W1:Y:S01]  /*0010*/  S2R R8, SR_TID.X ;  /* 0x0000000000087919 */ /* 0x000e620000002100 */
[----:B------:R-:W2:Y:S01]  /*0020*/  LDC.64 R10, c[0x0][0x210] ;  /* 0x00008400ff0a7b82 */ /* 0x000ea20000000a00 */
[----:B------:R-:W-:Y:S01]  /*0030*/  CS2R R6, SRZ ;  /* 0x0000000000067805 */ /* 0x000fe2000001ff00 */
[----:B------:R-:W-:Y:S01]  /*0040*/  ULDC.64 UR6, c[0x0][0x208] ;  /* 0x0000820000067ab9 */ /* 0x000fe20000000a00 */
[----:B------:R-:W3:Y:S01]  /*0050*/  S2R R3, SR_CTAID.X ;  /* 0x0000000000037919 */ /* 0x000ee20000002500 */
[----:B-1----:R-:W-:-:S05]  /*0060*/  IMAD.SHL.U32 R0, R8, 0x4, RZ ;  /* 0x0000000408007824 */ /* 0x002fca00078e00ff */
[----:B------:R-:W-:-:S05]  /*0070*/  LOP3.LUT R0, R0, 0x4, RZ, 0xc0, !PT ;  /* 0x0000000400007812 */ /* 0x000fca00078ec0ff */
[----:B---3--:R-:W-:Y:S01]  /*0080*/  IMAD R4, R3, 0x8, R0 ;  /* 0x0000000803047824 */ /* 0x008fe200078e0200 */
[----:B------:R-:W-:-:S04]  /*0090*/  SHF.R.U32.HI R0, RZ, 0x1, R8 ;  /* 0x00000001ff007819 */ /* 0x000fc80000011608 */
[----:B------:R-:W-:Y:S02]  /*00a0*/  SHF.R.S32.HI R3, RZ, 0x1f, R4 ;  /* 0x0000001fff037819 */ /* 0x000fe40000011404 */
[----:B------:R-:W-:Y:S02]  /*00b0*/  SGXT.U32 R0, R0, 0x5 ;  /* 0x000000050000781a */ /* 0x000fe40000000000 */
[----:B------:R-:W-:Y:S02]  /*00c0*/  LEA.HI R3, R3, R4, RZ, 0x4 ;  /* 0x0000000403037211 */ /* 0x000fe400078f20ff */
[----:B------:R-:W-:Y:S02]  /*00d0*/  ISETP.GE.AND P0, PT, R4, 0x40, PT ;  /* 0x000000400400780c */ /* 0x000fe40003f06270 */
[----:B------:R-:W-:Y:S02]  /*00e0*/  LOP3.LUT R5, R3, 0xfffffff0, RZ, 0xc0, !PT ;  /* 0xfffffff003057812 */ /* 0x000fe400078ec0ff */
[----:B------:R-:W-:-:S03]  /*00f0*/  SHF.R.S32.HI R2, RZ, 0x4, R3 ;  /* 0x00000004ff027819 */ /* 0x000fc60000011403 */
[----:B------:R-:W-:-:S05]  /*0100*/  IMAD.IADD R5, R4, 0x1, -R5 ;  /* 0x0000000104057824 */ /* 0x000fca00078e0a05 */
[C---:B------:R-:W-:Y:S01]  /*0110*/  LEA R3, R0.reuse, R5, 0x4 ;  /* 0x0000000500037211 */ /* 0x040fe200078e20ff */
[----:B------:R-:W-:-:S04]  /*0120*/  VIADD R5, R0, 0xffffffff ;  /* 0xffffffff00057836 */ /* 0x000fc80000000000 */
[----:B------:R-:W-:Y:S01]  /*0130*/  IMAD R4, R2, 0x100, R3 ;  /* 0x0000010002047824 */ /* 0x000fe200078e0203 */
[----:B------:R-:W-:-:S04]  /*0140*/  ISETP.LT.U32.AND P1, PT, R5, 0x10, !P0 ;  /* 0x000000100500780c */ /* 0x000fc80004721070 */
[----:B------:R-:W-:-:S05]  /*0150*/  IADD3 R5, R4, -0x10, RZ ;  /* 0xfffffff004057810 */ /* 0x000fca0007ffe0ff */
[----:B--2---:R-:W-:Y:S01]  /*0160*/  IMAD.WIDE R10, R5, 0x4, R10 ;  /* 0x00000004050a7825 */ /* 0x004fe200078e020a */
[----:B------:R-:W-:-:S06]  /*0170*/  CS2R R4, SRZ ;  /* 0x0000000000047805 */ /* 0x000fcc000001ff00 */
[----:B------:R-:W2:Y:S01]  /*0180*/  @P1 LDG.E.128 R4, desc[UR6][R10.64] ;  /* 0x000000060a041981 */ /* 0x000ea2000c1e1d00 */
[----:B------:R-:W-:Y:S01]  /*0190*/  SHF.R.U32.HI R9, RZ, 0x1, R8 ;  /* 0x00000001ff097819 */ /* 0x000fe20000011608 */
[----:B------:R-:W1:Y:S01]  /*01a0*/  S2UR UR5, SR_CgaCtaId ;  /* 0x00000000000579c3 */ /* 0x000e620000008800 */
[----:B------:R-:W-:Y:S02]  /*01b0*/  UMOV UR4, 0x400 ;  /* 0x0000040000047882 */ /* 0x000fe40000000000 */
[----:B------:R-:W-:-:S04]  /*01c0*/  SGXT.U32 R9, R9, 0x4 ;  /* 0x000000040909781a */ /* 0x000fc80000000000 */
[----:B------:R-:W-:Y:S01]  /*01d0*/  ISETP.NE.AND P2, PT, R9, 0xf, PT ;  /* 0x0000000f0900780c */ /* 0x000fe20003f45270 */
[----:B-1----:R-:W-:Y:S01]  /*01e0*/  UPRMT UR4, UR5, 0x654, UR4 ;  /* 0x0000065405047896 */ /* 0x002fe20008000004 */
[----:B--2---:R-:W-:Y:S02]  /*01f0*/  SEL R4, R4, RZ, P1 ;  /* 0x000000ff04047207 */ /* 0x004fe40000800000 */
[----:B------:R-:W-:Y:S02]  /*0200*/  SEL R5, R5, RZ, P1 ;  /* 0x000000ff05057207 */ /* 0x000fe40000800000 */
[----:B------:R-:W-:Y:S01]  /*0210*/  SEL R6, R6, RZ, P1 ;  /* 0x000000ff06067207 */ /* 0x000fe20000800000 */
[----:B------:R-:W-:Y:S01]  /*0220*/  FMUL R4, R4, 9.9989995956420898438 ;  /* 0x411ffbe704047820 */ /* 0x000fe20000400000 */
[----:B------:R-:W-:Y:S01]  /*0230*/  SEL R7, R7, RZ, P1 ;  /* 0x000000ff07077207 */ /* 0x000fe20000800000 */
[----:B------:R-:W-:Y:S01]  /*0240*/  FMUL R5, R5, 9.9989995956420898438 ;  /* 0x411ffbe705057820 */ /* 0x000fe20000400000 */
[----:B------:R-:W-:Y:S01]  /*0250*/  ISETP.NE.AND P1, PT, R0, RZ, PT ;  /* 0x000000ff0000720c */ /* 0x000fe20003f25270 */
[----:B------:R-:W-:-:S02]  /*0260*/  FMUL R6, R6, 9.9989995956420898438 ;  /* 0x411ffbe706067820 */ /* 0x000fc40000400000 */
[----:B------:R-:W-:Y:S01]  /*0270*/  FMUL R7, R7, 9.9989995956420898438 ;  /* 0x411ffbe707077820 */ /* 0x000fe20000400000 */
[----:B------:R-:W-:Y:S02]  /*0280*/  FSEL R4, R4, 0.0010000000474974513054, P1 ;  /* 0x3a83126f04047808 */ /* 0x000fe40000800000 */
[----:B------:R-:W-:Y:S02]  /*0290*/  FSEL R5, R5, 0.0010000000474974513054, P1 ;  /* 0x3a83126f05057808 */ /* 0x000fe40000800000 */
[----:B------:R-:W-:Y:S01]  /*02a0*/  FSEL R6, R6, 0.0010000000474974513054, P1 ;  /* 0x3a83126f06067808 */ /* 0x000fe20000800000 */
[----:B------:R-:W1:Y:S01]  /*02b0*/  SHFL.UP PT, R11, R4, 0x2, RZ ;  /* 0x04400000040b7989 */ /* 0x000e6200000e00ff */
[----:B------:R-:W-:Y:S02]  /*02c0*/  FSEL R7, R7, 0.0010000000474974513054, P1 ;  /* 0x3a83126f07077808 */ /* 0x000fe40000800000 */
[----:B------:R-:W-:Y:S01]  /*02d0*/  ISETP.NE.AND P1, PT, R9, RZ, PT ;  /* 0x000000ff0900720c */ /* 0x000fe20003f25270 */
[----:B------:R-:W2:Y:S04]  /*02e0*/  SHFL.UP PT, R10, R5, 0x2, RZ ;  /* 0x04400000050a7989 */ /* 0x000ea800000e00ff */
[----:B------:R-:W3:Y:S04]  /*02f0*/  SHFL.UP PT, R13, R6, 0x2, RZ ;  /* 0x04400000060d7989 */ /* 0x000ee800000e00ff */
[----:B------:R-:W4:Y:S04]  /*0300*/  SHFL.UP PT, R12, R7, 0x2, RZ ;  /* 0x04400000070c7989 */ /* 0x000f2800000e00ff */
[----:B-1----:R-:W-:Y:S01]  /*0310*/  @P1 FADD R4, R4, R11 ;  /* 0x0000000b04041221 */ /* 0x002fe20000000000 */
[----:B--2---:R-:W-:-:S04]  /*0320*/  @P1 FADD R5, R5, R10 ;  /* 0x0000000a05051221 */ /* 0x004fc80000000000 */
[----:B------:R-:W1:Y:S01]  /*0330*/  SHFL.UP PT, R11, R4, 0x4, RZ ;  /* 0x04800000040b7989 */ /* 0x000e6200000e00ff */
[----:B---3--:R-:W-:-:S03]  /*0340*/  @P1 FADD R6, R6, R13 ;  /* 0x0000000d06061221 */ /* 0x008fc60000000000 */
[----:B------:R-:W2:Y:S01]  /*0350*/  SHFL.UP PT, R10, R5, 0x4, RZ ;  /* 0x04800000050a7989 */ /* 0x000ea200000e00ff */
[----:B----4-:R-:W-:-:S03]  /*0360*/  @P1 FADD R7, R7, R12 ;  /* 0x0000000c07071221 */ /* 0x010fc60000000000 */
[----:B------:R-:W3:Y:S01]  /*0370*/  SHFL.UP PT, R13, R6, 0x4, RZ ;  /* 0x04800000060d7989 */ /* 0x000ee200000e00ff */
[----:B------:R-:W-:-:S03]  /*0380*/  ISETP.GT.U32.AND P1, PT, R9, 0x1, PT ;  /* 0x000000010900780c */ /* 0x000fc60003f24070 */
[----:B------:R-:W4:Y:S10]  /*0390*/  SHFL.UP PT, R12, R7, 0x4, RZ ;  /* 0x04800000070c7989 */ /* 0x000f3400000e00ff */
        /* <DEDUP_REMOVED lines=19> */
[----:B------:R-:W-:-:S02]  /*04d0*/  IMAD.SHL.U32 R11, R8, 0x4, RZ ;  /* 0x00000004080b7824 */ /* 0x000fc400078e00ff */
[----:B--2---:R-:W-:Y:S01]  /*04e0*/  @P1 FADD R5, R5, R10 ;  /* 0x0000000a05051221 */ /* 0x004fe20000000000 */
[----:B------:R-:W-:Y:S02]  /*04f0*/  SHF.R.U32.HI R10, RZ, 0x5, R8 ;  /* 0x00000005ff0a7819 */ /* 0x000fe40000011608 */
[----:B------:R-:W-:Y:S01]  /*0500*/  LOP3.LUT R11, R11, 0x4, RZ, 0xe2, !PT ;  /* 0x000000040b0b7812 */ /* 0x000fe200078ee2ff */
[----:B---3--:R-:W-:Y:S01]  /*0510*/  @P1 FADD R6, R6, R13 ;  /* 0x0000000d06061221 */ /* 0x008fe20000000000 */
[----:B------:R-:W-:Y:S01]  /*0520*/  SGXT.U32 R10, R10, 0x1 ;  /* 0x000000010a0a781a */ /* 0x000fe20000000000 */
[----:B----4-:R-:W-:Y:S01]  /*0530*/  @P1 FADD R7, R7, R12 ;  /* 0x0000000c07071221 */ /* 0x010fe20000000000 */
[----:B------:R-:W-:Y:S06]  /*0540*/  @P2 BRA `(.L_x_0) ;  /* 0x0000000000142947 */ /* 0x000fec0003800000 */
[----:B------:R-:W-:-:S05]  /*0550*/  LEA R8, R10, R11, 0x3 ;  /* 0x0000000b0a087211 */ /* 0x000fca00078e18ff */
[----:B------:R1:W-:Y:S04]  /*0560*/  STS [R8+UR4], R4 ;  /* 0x0000000408007988 */ /* 0x0003e80008000804 */
[----:B------:R1:W-:Y:S04]  /*0570*/  STS [R8+UR4+0x10], R5 ;  /* 0x0000100508007988 */ /* 0x0003e80008000804 */
[----:B------:R1:W-:Y:S04]  /*0580*/  STS [R8+UR4+0x20], R6 ;  /* 0x0000200608007988 */ /* 0x0003e80008000804 */
[----:B------:R1:W-:Y:S02]  /*0590*/  STS [R8+UR4+0x30], R7 ;  /* 0x0000300708007988 */ /* 0x0003e40008000804 */
.L_x_0:
[----:B------:R-:W-:Y:S05]  /*05a0*/  WARPSYNC.ALL ;  /* 0x0000000000007948 */ /* 0x000fea0003800000 */
[----:B------:R-:W-:Y:S01]  /*05b0*/  BAR.SYNC.DEFER_BLOCKING 0x0 ;  /* 0x0000000000007b1d */ /* 0x000fe20000010000 */
[----:B------:R-:W-:Y:S01]  /*05c0*/  ISETP.LT.U32.AND P0, PT, R0, 0x11, !P0 ;  /* 0x000000110000780c */ /* 0x000fe20004701070 */
[----:B------:R-:W-:Y:S01]  /*05d0*/  IMAD R3, R2, 0x110, R3 ;  /* 0x0000011002037824 */ /* 0x000fe200078e0203 */
[----:B------:R-:W-:-:S05]  /*05e0*/  ISETP.NE.AND P1, PT, R10, RZ, PT ;  /* 0x000000ff0a00720c */ /* 0x000fca0003f25270 */
[----:B-1----:R-:W1:Y:S01]  /*05f0*/  LDC.64 R8, c[0x0][0x218] ;  /* 0x00008600ff087b82 */ /* 0x002e620000000a00 */
[----:B------:R-:W2:Y:S04]  /*0600*/  LDS R13, [R11+UR4] ;  /* 0x000000040b0d7984 */ /* 0x000ea80008000800 */
[----:B------:R-:W3:Y:S01]  /*0610*/  LDS R12, [R11+UR4+0x10] ;  /* 0x000010040b0c7984 */ /* 0x000ee20008000800 */
[----:B-1----:R-:W-:-:S03]  /*0620*/  IMAD.WIDE R2, R3, 0x4, R8 ;  /* 0x0000000403027825 */ /* 0x002fc600078e0208 */
[----:B------:R-:W1:Y:S04]  /*0630*/  LDS R15, [R11+UR4+0x20] ;  /* 0x000020040b0f7984 */ /* 0x000e680008000800 */
[----:B------:R-:W4:Y:S01]  /*0640*/  LDS R14, [R11+UR4+0x30] ;  /* 0x000030040b0e7984 */ /* 0x000f220008000800 */
[----:B--2---:R-:W-:Y:S01]  /*0650*/  @P1 FADD R4, R4, R13 ;  /* 0x0000000d04041221 */ /* 0x004fe20000000000 */
[----:B---3--:R-:W-:Y:S01]  /*0660*/  @P1 FADD R5, R5, R12 ;  /* 0x0000000c05051221 */ /* 0x008fe20000000000 */
[----:B-1----:R-:W-:Y:S01]  /*0670*/  @P1 FADD R6, R6, R15 ;  /* 0x0000000f06061221 */ /* 0x002fe20000000000 */
[----:B----4-:R-:W-:Y:S01]  /*0680*/  @P1 FADD R7, R7, R14 ;  /* 0x0000000e07071221 */ /* 0x010fe20000000000 */
[----:B------:R-:W-:Y:S06]  /*0690*/  @!P0 EXIT ;  /* 0x000000000000894d */ /* 0x000fec0003800000 */
[----:B------:R-:W-:Y:S01]  /*06a0*/  STG.E.128 desc[UR6][R2.64], R4 ;  /* 0x0000000402007986 */ /* 0x000fe2000c101d06 */
[----:B------:R-:W-:Y:S05]  /*06b0*/  EXIT ;  /* 0x000000000000794d */ /* 0x000fea0003800000 */
.L_x_1:
[----:B------:R-:W-:-:S00]  /*06c0*/  BRA `(.L_x_1) ;  /* 0xfffffffc00fc7947 */ /* 0x000fc0000383ffff */
[----:B------:R-:W-:-:S00]  /*06d0*/  NOP ;  /* 0x0000000000007918 */ /* 0x000fc00000000000 */
        /* <DEDUP_REMOVED lines=10> */
.L_x_2:


//--------------------- .nv.shared.triton_per_fused_constant_pad_nd_cumsum_mul_4 --------------------------
	.section	.nv.shared.triton_per_fused_constant_pad_nd_cumsum_mul_4,"aw",@nobits
	.sectionflags	@""
	.align	16
	.zero		1024


//--------------------- .nv.constant0.triton_per_fused_constant_pad_nd_cumsum_mul_4 --------------------------
	.section	.nv.constant0.triton_per_fused_constant_pad_nd_cumsum_mul_4,"a",@progbits
	.sectionflags	@""
	.align	4
.nv.constant0.triton_per_fused_constant_pad_nd_cumsum_mul_4:
	.zero		552
